	.headerflags	@"EF_CUDA_TEXMODE_UNIFIED EF_CUDA_64BIT_ADDRESS EF_CUDA_ACCELERATORS EF_CUDA_SM90 EF_CUDA_VIRTUAL_SM(EF_CUDA_SM90)"
	.elftype	@"ET_EXEC"


//--------------------- .nv.info                  --------------------------
	.section	.nv.info,"",@"SHT_CUDA_INFO"
	.align	4


	//----- nvinfo : EIATTR_REGCOUNT
	.align		4
        /*0000*/ 	.byte	0x04, 0x2f
        /*0002*/ 	.short	(.L_1 - .L_0)
	.align		4
.L_0:
        /*0004*/ 	.word	index@(triton_poi_fused_max_pool2d_with_indices_18)
        /*0008*/ 	.word	0x0000000e


	//----- nvinfo : EIATTR_MIN_STACK_SIZE
	.align		4
.L_1:
        /*000c*/ 	.byte	0x04, 0x12
        /*000e*/ 	.short	(.L_3 - .L_2)
	.align		4
.L_2:
        /*0010*/ 	.word	index@(triton_poi_fused_max_pool2d_with_indices_18)
        /*0014*/ 	.word	0x00000000


	//----- nvinfo : EIATTR_FRAME_SIZE
	.align		4
.L_3:
        /*0018*/ 	.byte	0x04, 0x11
        /*001a*/ 	.short	(.L_5 - .L_4)
	.align		4
.L_4:
        /*001c*/ 	.word	index@(triton_poi_fused_max_pool2d_with_indices_18)
        /*0020*/ 	.word	0x00000000


	//----- nvinfo : EIATTR_MIN_STACK_SIZE
	.align		4
.L_5:
        /*0024*/ 	.byte	0x04, 0x12
        /*0026*/ 	.short	(.L_7 - .L_6)
	.align		4
.L_6:
        /*0028*/ 	.word	index@(triton_poi_fused_max_pool2d_with_indices_18)
        /*002c*/ 	.word	0x00000000
.L_7:


//--------------------- .nv.info.triton_poi_fused_max_pool2d_with_indices_18 --------------------------
	.section	.nv.info.triton_poi_fused_max_pool2d_with_indices_18,"",@"SHT_CUDA_INFO"
	.sectionflags	@""
	.align	4


	//----- nvinfo : EIATTR_CUDA_API_VERSION
	.align		4
        /*0000*/ 	.byte	0x04, 0x37
        /*0002*/ 	.short	(.L_9 - .L_8)
.L_8:
        /*0004*/ 	.word	0x0000007c


	//----- nvinfo : EIATTR_KPARAM_INFO
	.align		4
.L_9:
        /*0008*/ 	.byte	0x04, 0x17
        /*000a*/ 	.short	(.L_11 - .L_10)
.L_10:
        /*000c*/ 	.word	0x00000000
        /*0010*/ 	.short	0x0002
        /*0012*/ 	.short	0x0010
        /*0014*/ 	.byte	0x00, 0xf0, 0x11, 0x00


	//----- nvinfo : EIATTR_KPARAM_INFO
	.align		4
.L_11:
        /*0018*/ 	.byte	0x04, 0x17
        /*001a*/ 	.short	(.L_13 - .L_12)
.L_12:
        /*001c*/ 	.word	0x00000000
        /*0020*/ 	.short	0x0001
        /*0022*/ 	.short	0x0008
        /*0024*/ 	.byte	0x00, 0xf4, 0x21, 0x00


	//----- nvinfo : EIATTR_KPARAM_INFO
	.align		4
.L_13:
        /*0028*/ 	.byte	0x04, 0x17
        /*002a*/ 	.short	(.L_15 - .L_14)
.L_14:
        /*002c*/ 	.word	0x00000000
        /*0030*/ 	.short	0x0000
        /*0032*/ 	.short	0x0000
        /*0034*/ 	.byte	0x00, 0xf4, 0x21, 0x00


	//----- nvinfo : EIATTR_SPARSE_MMA_MASK
	.align		4
.L_15:
        /*0038*/ 	.byte	0x03, 0x50
        /*003a*/ 	.short	0x0000


	//----- nvinfo : EIATTR_MAXREG_COUNT
	.align		4
        /*003c*/ 	.byte	0x03, 0x1b
        /*003e*/ 	.short	0x00ff


	//----- nvinfo : EIATTR_EXIT_INSTR_OFFSETS
	.align		4
        /*0040*/ 	.byte	0x04, 0x1c
        /*0042*/ 	.short	(.L_17 - .L_16)


	//   ....[0]....
.L_16:
        /*0044*/ 	.word	0x000003a0


	//----- nvinfo : EIATTR_REQNTID
	.align		4
.L_17:
        /*0048*/ 	.byte	0x04, 0x10
        /*004a*/ 	.short	(.L_19 - .L_18)
.L_18:
        /*004c*/ 	.word	0x00000080
        /*0050*/ 	.word	0x00000001
        /*0054*/ 	.word	0x00000001


	//----- nvinfo : EIATTR_CBANK_PARAM_SIZE
	.align		4
.L_19:
        /*0058*/ 	.byte	0x03, 0x19
        /*005a*/ 	.short	0x0014


	//----- nvinfo : EIATTR_PARAM_CBANK
	.align		4
        /*005c*/ 	.byte	0x04, 0x0a
        /*005e*/ 	.short	(.L_21 - .L_20)
	.align		4
.L_20:
        /*0060*/ 	.word	index@(.nv.constant0.triton_poi_fused_max_pool2d_with_indices_18)
        /*0064*/ 	.short	0x0210
        /*0066*/ 	.short	0x0014


	//----- nvinfo : EIATTR_SW_WAR
	.align		4
.L_21:
        /*0068*/ 	.byte	0x04, 0x36
        /*006a*/ 	.short	(.L_23 - .L_22)
.L_22:
        /*006c*/ 	.word	0x00000008
.L_23:


//--------------------- .nv.callgraph             --------------------------
	.section	.nv.callgraph,"",@"SHT_CUDA_CALLGRAPH"
	.align	4
	.sectionentsize	8
	.align		4
        /*0000*/ 	.word	0x00000000
	.align		4
        /*0004*/ 	.word	0xffffffff
	.align		4
        /*0008*/ 	.word	0x00000000
	.align		4
        /*000c*/ 	.word	0xfffffffe
	.align		4
        /*0010*/ 	.word	0x00000000
	.align		4
        /*0014*/ 	.word	0xfffffffd
	.align		4
        /*0018*/ 	.word	0x00000000
	.align		4
        /*001c*/ 	.word	0xfffffffc


//--------------------- .text.triton_poi_fused_max_pool2d_with_indices_18 --------------------------
	.section	.text.triton_poi_fused_max_pool2d_with_indices_18,"ax",@progbits
	.align	128
        .global         triton_poi_fused_max_pool2d_with_indices_18
        .type           triton_poi_fused_max_pool2d_with_indices_18,@function
        .size           triton_poi_fused_max_pool2d_with_indices_18,(.L_x_1 - triton_poi_fused_max_pool2d_with_indices_18)
        .other          triton_poi_fused_max_pool2d_with_indices_18,@"STO_CUDA_ENTRY STV_DEFAULT"
triton_poi_fused_max_pool2d_with_indices_18:
.text.triton_poi_fused_max_pool2d_with_indices_18:
[----:B------:R-:W-:Y:S01]  /*0000*/  LDC R1, c[0x0][0x28] ;  /* 0x00000a00ff017b82 */ /* 0x000fe20000000800 */
[----:B------:R-:W1:Y:S01]  /*0010*/  S2R R0, SR_TID.X ;  /* 0x0000000000007919 */ /* 0x000e620000002100 */
[----:B------:R-:W-:Y:S01]  /*0020*/  ULDC.64 UR4, c[0x0][0x208] ;  /* 0x0000820000047ab9 */ /* 0x000fe20000000a00 */
[----:B------:R-:W-:Y:S01]  /*0030*/  ULDC.64 UR6, c[0x0][0x218] ;  /* 0x0000860000067ab9 */ /* 0x000fe20000000a00 */
[----:B------:R-:W2:Y:S01]  /*0040*/  S2R R5, SR_CTAID.X ;  /* 0x0000000000057919 */ /* 0x000ea20000002500 */
[----:B-1----:R-:W-:Y:S01]  /*0050*/  IMAD.SHL.U32 R0, R0, 0x2, RZ ;  /* 0x0000000200007824 */ /* 0x002fe200078e00ff */
[----:B--2---:R-:W-:-:S04]  /*0060*/  SHF.R.S32.HI R7, RZ, 0x17, R5 ;  /* 0x00000017ff077819 */ /* 0x004fc80000011405 */
[----:B------:R-:W-:Y:S02]  /*0070*/  LOP3.LUT R0, R0, 0xfe, RZ, 0xc0, !PT ;  /* 0x000000fe00007812 */ /* 0x000fe400078ec0ff */
[----:B------:R-:W-:-:S03]  /*0080*/  SGXT R7, R7, 0x1 ;  /* 0x000000010707781a */ /* 0x000fc60000000200 */
[----:B------:R-:W-:-:S05]  /*0090*/  IMAD R0, R5, 0x100, R0 ;  /* 0x0000010005007824 */ /* 0x000fca00078e0200 */
[----:B------:R-:W-:Y:S02]  /*00a0*/  SHF.R.S32.HI R3, RZ, 0x1f, R0 ;  /* 0x0000001fff037819 */ /* 0x000fe40000011400 */
[-C--:B------:R-:W-:Y:S02]  /*00b0*/  LEA.HI R6, R7, R0.reuse, RZ, 0xd ;  /* 0x0000000007067211 */ /* 0x080fe400078f68ff */
[----:B------:R-:W-:Y:S02]  /*00c0*/  LEA.HI R4, R3, R0, RZ, 0x9 ;  /* 0x0000000003047211 */ /* 0x000fe400078f48ff */
[----:B------:R-:W1:Y:S01]  /*00d0*/  LDC.64 R2, c[0x0][0x210] ;  /* 0x00008400ff027b82 */ /* 0x000e620000000a00 */
[----:B------:R-:W-:Y:S02]  /*00e0*/  SHF.R.S32.HI R6, RZ, 0xd, R6 ;  /* 0x0000000dff067819 */ /* 0x000fe40000011406 */
[----:B------:R-:W-:Y:S02]  /*00f0*/  SHF.R.S32.HI R5, RZ, 0x9, R4 ;  /* 0x00000009ff057819 */ /* 0x000fe40000011404 */
[----:B------:R-:W-:-:S02]  /*0100*/  LOP3.LUT R7, R4, 0xfffffe00, RZ, 0xc0, !PT ;  /* 0xfffffe0004077812 */ /* 0x000fc400078ec0ff */
[----:B------:R-:W-:-:S03]  /*0110*/  LEA.HI R4, R5, R5, RZ, 0x4 ;  /* 0x0000000505047211 */ /* 0x000fc600078f20ff */
[----:B------:R-:W-:Y:S01]  /*0120*/  IMAD.IADD R7, R0, 0x1, -R7 ;  /* 0x0000000100077824 */ /* 0x000fe200078e0a07 */
[----:B------:R-:W-:-:S03]  /*0130*/  LOP3.LUT R4, R4, 0xfffffff0, RZ, 0xc0, !PT ;  /* 0xfffffff004047812 */ /* 0x000fc600078ec0ff */
[----:B------:R-:W-:Y:S02]  /*0140*/  IMAD R7, R6, 0x2420, R7 ;  /* 0x0000242006077824 */ /* 0x000fe400078e0207 */
[----:B------:R-:W-:-:S04]  /*0150*/  IMAD.IADD R4, R5, 0x1, -R4 ;  /* 0x0000000105047824 */ /* 0x000fc800078e0a04 */
[----:B------:R-:W-:-:S04]  /*0160*/  IMAD R11, R4, 0x220, R7 ;  /* 0x00000220040b7824 */ /* 0x000fc800078e0207 */
[C---:B------:R-:W-:Y:S02]  /*0170*/  VIADD R7, R11.reuse, 0x20 ;  /* 0x000000200b077836 */ /* 0x040fe40000000000 */
[----:B-1----:R-:W-:-:S04]  /*0180*/  IMAD.WIDE R4, R11, 0x4, R2 ;  /* 0x000000040b047825 */ /* 0x002fc800078e0202 */
[--C-:B------:R-:W-:Y:S02]  /*0190*/  IMAD.WIDE R6, R7, 0x4, R2.reuse ;  /* 0x0000000407067825 */ /* 0x100fe400078e0202 */
[----:B------:R-:W2:Y:S02]  /*01a0*/  LDG.E.64 R4, desc[UR4][R4.64] ;  /* 0x0000000404047981 */ /* 0x000ea4000c1e1b00 */
[----:B------:R-:W-:Y:S02]  /*01b0*/  VIADD R9, R11, 0x220 ;  /* 0x000002200b097836 */ /* 0x000fe40000000000 */
[----:B------:R-:W2:Y:S02]  /*01c0*/  LDG.E.64 R6, desc[UR4][R6.64] ;  /* 0x0000000406067981 */ /* 0x000ea4000c1e1b00 */
[----:B------:R-:W-:-:S06]  /*01d0*/  IMAD.WIDE R8, R9, 0x4, R2 ;  /* 0x0000000409087825 */ /* 0x000fcc00078e0202 */
[----:B------:R-:W3:Y:S01]  /*01e0*/  LDG.E.64 R8, desc[UR4][R8.64] ;  /* 0x0000000408087981 */ /* 0x000ee2000c1e1b00 */
[----:B------:R-:W-:-:S04]  /*01f0*/  VIADD R11, R11, 0x240 ;  /* 0x000002400b0b7836 */ /* 0x000fc80000000000 */
[----:B------:R-:W-:-:S06]  /*0200*/  IMAD.WIDE R2, R11, 0x4, R2 ;  /* 0x000000040b027825 */ /* 0x000fcc00078e0202 */
[----:B------:R-:W4:Y:S01]  /*0210*/  LDG.E.64 R2, desc[UR4][R2.64] ;  /* 0x0000000402027981 */ /* 0x000f22000c1e1b00 */
[C---:B--2---:R-:W-:Y:S02]  /*0220*/  FSETP.GT.AND P3, PT, R6.reuse, R4, PT ;  /* 0x000000040600720b */ /* 0x044fe40003f64000 */
[----:B------:R-:W-:Y:S02]  /*0230*/  FSETP.GT.AND P0, PT, R7, R5, PT ;  /* 0x000000050700720b */ /* 0x000fe40003f04000 */
[----:B------:R-:W-:Y:S02]  /*0240*/  FSETP.NAN.AND P5, PT, R6, R6, PT ;  /* 0x000000060600720b */ /* 0x000fe40003fa8000 */
[----:B---3--:R-:W-:Y:S02]  /*0250*/  FSETP.NAN.AND P2, PT, R8, R8, PT ;  /* 0x000000080800720b */ /* 0x008fe40003f48000 */
[----:B------:R-:W-:Y:S02]  /*0260*/  FSETP.NAN.AND P1, PT, R9, R9, PT ;  /* 0x000000090900720b */ /* 0x000fe40003f28000 */
[----:B------:R-:W-:-:S03]  /*0270*/  FSETP.NAN.AND P4, PT, R7, R7, PT ;  /* 0x000000070700720b */ /* 0x000fc60003f88000 */
[----:B------:R-:W-:Y:S02]  /*0280*/  @!P3 SEL R6, R6, R4, P5 ;  /* 0x000000040606b207 */ /* 0x000fe40002800000 */
[----:B------:R-:W-:Y:S02]  /*0290*/  @!P0 SEL R7, R7, R5, P4 ;  /* 0x0000000507078207 */ /* 0x000fe40002000000 */
[----:B------:R-:W-:Y:S02]  /*02a0*/  FSETP.GEU.AND P5, PT, R6, R8, PT ;  /* 0x000000080600720b */ /* 0x000fe40003fae000 */
[----:B------:R-:W-:Y:S02]  /*02b0*/  FSETP.GEU.AND P4, PT, R7, R9, PT ;  /* 0x000000090700720b */ /* 0x000fe40003f8e000 */
[----:B------:R-:W-:Y:S02]  /*02c0*/  @!P2 SEL R8, R8, R6, !P5 ;  /* 0x000000060808a207 */ /* 0x000fe40006800000 */
[----:B------:R-:W-:-:S02]  /*02d0*/  @!P1 SEL R9, R9, R7, !P4 ;  /* 0x0000000709099207 */ /* 0x000fc40006000000 */
[----:B----4-:R-:W-:Y:S02]  /*02e0*/  FSETP.GEU.AND P1, PT, R8, R2, PT ;  /* 0x000000020800720b */ /* 0x010fe40003f2e000 */
[----:B------:R-:W-:Y:S02]  /*02f0*/  SEL R4, RZ, 0x1, !P3 ;  /* 0x00000001ff047807 */ /* 0x000fe40005800000 */
[----:B------:R-:W-:Y:S02]  /*0300*/  SEL R2, RZ, 0x1, !P0 ;  /* 0x00000001ff027807 */ /* 0x000fe40004000000 */
[----:B------:R-:W-:Y:S02]  /*0310*/  FSETP.GEU.AND P0, PT, R9, R3, PT ;  /* 0x000000030900720b */ /* 0x000fe40003f0e000 */
[----:B------:R-:W-:Y:S02]  /*0320*/  SEL R4, R4, 0x2, P5 ;  /* 0x0000000204047807 */ /* 0x000fe40002800000 */
[----:B------:R-:W-:-:S02]  /*0330*/  SEL R3, R2, 0x2, P4 ;  /* 0x0000000202037807 */ /* 0x000fc40002000000 */
[----:B------:R-:W-:Y:S02]  /*0340*/  SEL R4, R4, 0x3, P1 ;  /* 0x0000000304047807 */ /* 0x000fe40000800000 */
[----:B------:R-:W-:Y:S02]  /*0350*/  SEL R5, R3, 0x3, P0 ;  /* 0x0000000303057807 */ /* 0x000fe40000000000 */
[----:B------:R-:W-:-:S03]  /*0360*/  IADD3 R2, P2, R0, UR6, RZ ;  /* 0x0000000600027c10 */ /* 0x000fc6000ff5e0ff */
[----:B------:R-:W-:Y:S01]  /*0370*/  IMAD R5, R5, 0x100, R4 ;  /* 0x0000010005057824 */ /* 0x000fe200078e0204 */
[----:B------:R-:W-:-:S05]  /*0380*/  LEA.HI.X.SX32 R3, R0, UR7, 0x1, P2 ;  /* 0x0000000700037c11 */ /* 0x000fca00090f0eff */
[----:B------:R-:W-:Y:S01]  /*0390*/  STG.E.U16 desc[UR4][R2.64], R5 ;  /* 0x0000000502007986 */ /* 0x000fe2000c101504 */
[----:B------:R-:W-:Y:S05]  /*03a0*/  EXIT ;  /* 0x000000000000794d */ /* 0x000fea0003800000 */
.L_x_0:
[----:B------:R-:W-:-:S00]  /*03b0*/  BRA `(.L_x_0) ;  /* 0xfffffffc00fc7947 */ /* 0x000fc0000383ffff */
[----:B------:R-:W-:-:S00]  /*03c0*/  NOP ;  /* 0x0000000000007918 */ /* 0x000fc00000000000 */
        /* <DEDUP_REMOVED lines=11> */
.L_x_1:


//--------------------- .nv.constant0.triton_poi_fused_max_pool2d_with_indices_18 --------------------------
	.section	.nv.constant0.triton_poi_fused_max_pool2d_with_indices_18,"a",@progbits
	.sectionflags	@""
	.align	4
.nv.constant0.triton_poi_fused_max_pool2d_with_indices_18:
	.zero		548
